	.headerflags	@"EF_CUDA_TEXMODE_UNIFIED EF_CUDA_64BIT_ADDRESS EF_CUDA_ACCELERATORS EF_CUDA_SM90 EF_CUDA_VIRTUAL_SM(EF_CUDA_SM90)"
	.elftype	@"ET_EXEC"


//--------------------- .nv.info                  --------------------------
	.section	.nv.info,"",@"SHT_CUDA_INFO"
	.align	4


	//----- nvinfo : EIATTR_REGCOUNT
	.align		4
        /*0000*/ 	.byte	0x04, 0x2f
        /*0002*/ 	.short	(.L_3 - .L_2)
	.align		4
.L_2:
        /*0004*/ 	.word	index@(triton_poi_fused__native_batch_norm_legit_no_training_convolution_leaky_relu_0)
        /*0008*/ 	.word	0x0000001a


	//----- nvinfo : EIATTR_MIN_STACK_SIZE
	.align		4
.L_3:
        /*000c*/ 	.byte	0x04, 0x12
        /*000e*/ 	.short	(.L_5 - .L_4)
	.align		4
.L_4:
        /*0010*/ 	.word	index@(triton_poi_fused__native_batch_norm_legit_no_training_convolution_leaky_relu_0)
        /*0014*/ 	.word	0x00000000


	//----- nvinfo : EIATTR_FRAME_SIZE
	.align		4
.L_5:
        /*0018*/ 	.byte	0x04, 0x11
        /*001a*/ 	.short	(.L_7 - .L_6)
	.align		4
.L_6:
        /*001c*/ 	.word	index@(triton_poi_fused__native_batch_norm_legit_no_training_convolution_leaky_relu_0)
        /*0020*/ 	.word	0x00000000


	//----- nvinfo : EIATTR_MIN_STACK_SIZE
	.align		4
.L_7:
        /*0024*/ 	.byte	0x04, 0x12
        /*0026*/ 	.short	(.L_9 - .L_8)
	.align		4
.L_8:
        /*0028*/ 	.word	index@(triton_poi_fused__native_batch_norm_legit_no_training_convolution_leaky_relu_0)
        /*002c*/ 	.word	0x00000000
.L_9:


//--------------------- .nv.info.triton_poi_fused__native_batch_norm_legit_no_training_convolution_leaky_relu_0 --------------------------
	.section	.nv.info.triton_poi_fused__native_batch_norm_legit_no_training_convolution_leaky_relu_0,"",@"SHT_CUDA_INFO"
	.sectionflags	@""
	.align	4


	//----- nvinfo : EIATTR_CUDA_API_VERSION
	.align		4
        /*0000*/ 	.byte	0x04, 0x37
        /*0002*/ 	.short	(.L_11 - .L_10)
.L_10:
        /*0004*/ 	.word	0x0000007c


	//----- nvinfo : EIATTR_KPARAM_INFO
	.align		4
.L_11:
        /*0008*/ 	.byte	0x04, 0x17
        /*000a*/ 	.short	(.L_13 - .L_12)
.L_12:
        /*000c*/ 	.word	0x00000000
        /*0010*/ 	.short	0x0007
        /*0012*/ 	.short	0x0038
        /*0014*/ 	.byte	0x00, 0xf0, 0x11, 0x00


	//----- nvinfo : EIATTR_KPARAM_INFO
	.align		4
.L_13:
        /*0018*/ 	.byte	0x04, 0x17
        /*001a*/ 	.short	(.L_15 - .L_14)
.L_14:
        /*001c*/ 	.word	0x00000000
        /*0020*/ 	.short	0x0006
        /*0022*/ 	.short	0x0030
        /*0024*/ 	.byte	0x00, 0xf4, 0x21, 0x00


	//----- nvinfo : EIATTR_KPARAM_INFO
	.align		4
.L_15:
        /*0028*/ 	.byte	0x04, 0x17
        /*002a*/ 	.short	(.L_17 - .L_16)
.L_16:
        /*002c*/ 	.word	0x00000000
        /*0030*/ 	.short	0x0005
        /*0032*/ 	.short	0x0028
        /*0034*/ 	.byte	0x00, 0xf4, 0x21, 0x00


	//----- nvinfo : EIATTR_KPARAM_INFO
	.align		4
.L_17:
        /*0038*/ 	.byte	0x04, 0x17
        /*003a*/ 	.short	(.L_19 - .L_18)
.L_18:
        /*003c*/ 	.word	0x00000000
        /*0040*/ 	.short	0x0004
        /*0042*/ 	.short	0x0020
        /*0044*/ 	.byte	0x00, 0xf4, 0x21, 0x00


	//----- nvinfo : EIATTR_KPARAM_INFO
	.align		4
.L_19:
        /*0048*/ 	.byte	0x04, 0x17
        /*004a*/ 	.short	(.L_21 - .L_20)
.L_20:
        /*004c*/ 	.word	0x00000000
        /*0050*/ 	.short	0x0003
        /*0052*/ 	.short	0x0018
        /*0054*/ 	.byte	0x00, 0xf4, 0x21, 0x00


	//----- nvinfo : EIATTR_KPARAM_INFO
	.align		4
.L_21:
        /*0058*/ 	.byte	0x04, 0x17
        /*005a*/ 	.short	(.L_23 - .L_22)
.L_22:
        /*005c*/ 	.word	0x00000000
        /*0060*/ 	.short	0x0002
        /*0062*/ 	.short	0x0010
        /*0064*/ 	.byte	0x00, 0xf4, 0x21, 0x00


	//----- nvinfo : EIATTR_KPARAM_INFO
	.align		4
.L_23:
        /*0068*/ 	.byte	0x04, 0x17
        /*006a*/ 	.short	(.L_25 - .L_24)
.L_24:
        /*006c*/ 	.word	0x00000000
        /*0070*/ 	.short	0x0001
        /*0072*/ 	.short	0x0008
        /*0074*/ 	.byte	0x00, 0xf4, 0x21, 0x00


	//----- nvinfo : EIATTR_KPARAM_INFO
	.align		4
.L_25:
        /*0078*/ 	.byte	0x04, 0x17
        /*007a*/ 	.short	(.L_27 - .L_26)
.L_26:
        /*007c*/ 	.word	0x00000000
        /*0080*/ 	.short	0x0000
        /*0082*/ 	.short	0x0000
        /*0084*/ 	.byte	0x00, 0xf4, 0x21, 0x00


	//----- nvinfo : EIATTR_SPARSE_MMA_MASK
	.align		4
.L_27:
        /*0088*/ 	.byte	0x03, 0x50
        /*008a*/ 	.short	0x0000


	//----- nvinfo : EIATTR_MAXREG_COUNT
	.align		4
        /*008c*/ 	.byte	0x03, 0x1b
        /*008e*/ 	.short	0x00ff


	//----- nvinfo : EIATTR_EXIT_INSTR_OFFSETS
	.align		4
        /*0090*/ 	.byte	0x04, 0x1c
        /*0092*/ 	.short	(.L_29 - .L_28)


	//   ....[0]....
.L_28:
        /*0094*/ 	.word	0x00000500


	//   ....[1]....
        /*0098*/ 	.word	0x00000520


	//----- nvinfo : EIATTR_REQNTID
	.align		4
.L_29:
        /*009c*/ 	.byte	0x04, 0x10
        /*009e*/ 	.short	(.L_31 - .L_30)
.L_30:
        /*00a0*/ 	.word	0x00000080
        /*00a4*/ 	.word	0x00000001
        /*00a8*/ 	.word	0x00000001


	//----- nvinfo : EIATTR_CBANK_PARAM_SIZE
	.align		4
.L_31:
        /*00ac*/ 	.byte	0x03, 0x19
        /*00ae*/ 	.short	0x003c


	//----- nvinfo : EIATTR_PARAM_CBANK
	.align		4
        /*00b0*/ 	.byte	0x04, 0x0a
        /*00b2*/ 	.short	(.L_33 - .L_32)
	.align		4
.L_32:
        /*00b4*/ 	.word	index@(.nv.constant0.triton_poi_fused__native_batch_norm_legit_no_training_convolution_leaky_relu_0)
        /*00b8*/ 	.short	0x0210
        /*00ba*/ 	.short	0x003c


	//----- nvinfo : EIATTR_SW_WAR
	.align		4
.L_33:
        /*00bc*/ 	.byte	0x04, 0x36
        /*00be*/ 	.short	(.L_35 - .L_34)
.L_34:
        /*00c0*/ 	.word	0x00000008
.L_35:


//--------------------- .nv.callgraph             --------------------------
	.section	.nv.callgraph,"",@"SHT_CUDA_CALLGRAPH"
	.align	4
	.sectionentsize	8
	.align		4
        /*0000*/ 	.word	0x00000000
	.align		4
        /*0004*/ 	.word	0xffffffff
	.align		4
        /*0008*/ 	.word	0x00000000
	.align		4
        /*000c*/ 	.word	0xfffffffe
	.align		4
        /*0010*/ 	.word	0x00000000
	.align		4
        /*0014*/ 	.word	0xfffffffd
	.align		4
        /*0018*/ 	.word	0x00000000
	.align		4
        /*001c*/ 	.word	0xfffffffc


//--------------------- .nv.constant4             --------------------------
	.section	.nv.constant4,"a",@progbits
	.align	8
	.align		8
.nv.constant4:
        /*0000*/ 	.dword	_$_str
	.align		8
        /*0008*/ 	.dword	_$_str_$_2


//--------------------- .text.triton_poi_fused__native_batch_norm_legit_no_training_convolution_leaky_relu_0 --------------------------
	.section	.text.triton_poi_fused__native_batch_norm_legit_no_training_convolution_leaky_relu_0,"ax",@progbits
	.align	128
        .global         triton_poi_fused__native_batch_norm_legit_no_training_convolution_leaky_relu_0
        .type           triton_poi_fused__native_batch_norm_legit_no_training_convolution_leaky_relu_0,@function
        .size           triton_poi_fused__native_batch_norm_legit_no_training_convolution_leaky_relu_0,(.L_x_1 - triton_poi_fused__native_batch_norm_legit_no_training_convolution_leaky_relu_0)
        .other          triton_poi_fused__native_batch_norm_legit_no_training_convolution_leaky_relu_0,@"STO_CUDA_ENTRY STV_DEFAULT"
triton_poi_fused__native_batch_norm_legit_no_training_convolution_leaky_relu_0:
.text.triton_poi_fused__native_batch_norm_legit_no_training_convolution_leaky_relu_0:
[----:B------:R-:W0:Y:S01]  /*0000*/  LDC R1, c[0x0][0x28] ;  /* 0x00000a00ff017b82 */ /* 0x000e220000000800 */
[----:B------:R-:W1:Y:S01]  /*0010*/  S2R R0, SR_TID.X ;  /* 0x0000000000007919 */ /* 0x000e620000002100 */
[----:B------:R-:W-:-:S06]  /*0020*/  HFMA2.MMA R2, -RZ, RZ, 0, 0 ;  /* 0x00000000ff027435 */ /* 0x000fcc00000001ff */
[----:B------:R-:W2:Y:S01]  /*0030*/  LDC.64 R16, c[0x0][0x228] ;  /* 0x00008a00ff107b82 */ /* 0x000ea20000000a00 */
[----:B------:R-:W-:Y:S01]  /*0040*/  CS2R R12, SRZ ;  /* 0x00000000000c7805 */ /* 0x000fe2000001ff00 */
[----:B------:R-:W3:Y:S01]  /*0050*/  S2R R3, SR_CTAID.X ;  /* 0x0000000000037919 */ /* 0x000ee20000002500 */
[----:B------:R-:W-:Y:S01]  /*0060*/  CS2R R14, SRZ ;  /* 0x00000000000e7805 */ /* 0x000fe2000001ff00 */
[----:B------:R-:W-:-:S04]  /*0070*/  ULDC.64 UR4, c[0x0][0x208] ;  /* 0x0000820000047ab9 */ /* 0x000fc80000000a00 */
[----:B------:R-:W4:Y:S08]  /*0080*/  LDC.64 R6, c[0x0][0x210] ;  /* 0x00008400ff067b82 */ /* 0x000f300000000a00 */
[----:B------:R-:W5:Y:S08]  /*0090*/  LDC.64 R22, c[0x0][0x218] ;  /* 0x00008600ff167b82 */ /* 0x000f700000000a00 */
[----:B------:R-:W4:Y:S01]  /*00a0*/  LDC.64 R20, c[0x0][0x220] ;  /* 0x00008800ff147b82 */ /* 0x000f220000000a00 */
[----:B-1----:R-:W-:-:S07]  /*00b0*/  SHF.L.U32 R0, R0, 0x1, RZ ;  /* 0x0000000100007819 */ /* 0x002fce00000006ff */
[----:B------:R-:W1:Y:S01]  /*00c0*/  LDC.64 R10, c[0x0][0x230] ;  /* 0x00008c00ff0a7b82 */ /* 0x000e620000000a00 */
[----:B------:R-:W-:-:S04]  /*00d0*/  LOP3.LUT R0, R0, 0xfe, RZ, 0xc0, !PT ;  /* 0x000000fe00007812 */ /* 0x000fc800078ec0ff */
[----:B---3--:R-:W-:-:S03]  /*00e0*/  LEA R3, R3, R0, 0x8 ;  /* 0x0000000003037211 */ /* 0x008fc600078e40ff */
[----:B------:R-:W3:Y:S01]  /*00f0*/  LDC.64 R8, c[0x0][0x238] ;  /* 0x00008e00ff087b82 */ /* 0x000ee20000000a00 */
[C---:B------:R-:W-:Y:S01]  /*0100*/  ISETP.GE.AND P0, PT, R3.reuse, 0xe100, PT ;  /* 0x0000e1000300780c */ /* 0x040fe20003f06270 */
[----:B------:R-:W-:-:S05]  /*0110*/  IMAD.HI R0, R3, -0x6e5d4c3b, R2 ;  /* 0x91a2b3c503007827 */ /* 0x000fca00078e0202 */
[----:B------:R-:W-:-:S04]  /*0120*/  SHF.R.U32.HI R5, RZ, 0x1f, R0 ;  /* 0x0000001fff057819 */ /* 0x000fc80000011600 */
[----:B------:R-:W-:-:S04]  /*0130*/  LEA.HI.SX32 R5, R0, R5, 0x15 ;  /* 0x0000000500057211 */ /* 0x000fc800078faaff */
[----:B------:R-:W-:-:S04]  /*0140*/  LEA.HI R0, R5, R5, RZ, 0x2 ;  /* 0x0000000505007211 */ /* 0x000fc800078f10ff */
[----:B------:R-:W-:-:S04]  /*0150*/  LOP3.LUT R0, R0, 0xfffffffc, RZ, 0xc0, !PT ;  /* 0xfffffffc00007812 */ /* 0x000fc800078ec0ff */
[----:B------:R-:W-:-:S05]  /*0160*/  IADD3 R19, R5, -R0, RZ ;  /* 0x8000000005137210 */ /* 0x000fca0007ffe0ff */
[----:B--2---:R-:W-:-:S05]  /*0170*/  IMAD.WIDE R16, R19, 0x4, R16 ;  /* 0x0000000413107825 */ /* 0x004fca00078e0210 */
[----:B------:R-:W2:Y:S04]  /*0180*/  @!P0 LDG.E.EL R12, desc[UR4][R16.64] ;  /* 0x00000004100c8981 */ /* 0x000ea8000c2e1900 */
[----:B------:R5:W2:Y:S01]  /*0190*/  @!P0 LDG.E.EL R14, desc[UR4][R16.64] ;  /* 0x00000004100e8981 */ /* 0x000aa2000c2e1900 */
[----:B------:R-:W-:Y:S01]  /*01a0*/  CS2R R4, SRZ ;  /* 0x0000000000047805 */ /* 0x000fe2000001ff00 */
[----:B----4-:R-:W-:Y:S01]  /*01b0*/  IMAD.WIDE R6, R3, 0x4, R6 ;  /* 0x0000000403067825 */ /* 0x010fe200078e0206 */
[----:B------:R-:W-:-:S04]  /*01c0*/  MOV R0, RZ ;  /* 0x000000ff00007202 */ /* 0x000fc80000000f00 */
[----:B------:R-:W4:Y:S01]  /*01d0*/  @!P0 LDG.E.64 R4, desc[UR4][R6.64] ;  /* 0x0000000406048981 */ /* 0x000f22000c1e1b00 */
[----:B-----5:R-:W-:-:S04]  /*01e0*/  IMAD.WIDE R16, R19, 0x4, R22 ;  /* 0x0000000413107825 */ /* 0x020fc800078e0216 */
[C---:B0-----:R-:W-:Y:S01]  /*01f0*/  IMAD.WIDE R22, R19.reuse, 0x4, R20 ;  /* 0x0000000413167825 */ /* 0x041fe200078e0214 */
[----:B------:R-:W4:Y:S04]  /*0200*/  @!P0 LDG.E.EL R2, desc[UR4][R16.64] ;  /* 0x0000000410028981 */ /* 0x000f28000c2e1900 */
[----:B------:R-:W5:Y:S01]  /*0210*/  @!P0 LDG.E.EL R15, desc[UR4][R16.64] ;  /* 0x00000004100f8981 */ /* 0x000f62000c2e1900 */
[C---:B-1----:R-:W-:Y:S01]  /*0220*/  IMAD.WIDE R10, R19.reuse, 0x4, R10 ;  /* 0x00000004130a7825 */ /* 0x042fe200078e020a */
[----:B------:R-:W-:Y:S02]  /*0230*/  CS2R R20, SRZ ;  /* 0x0000000000147805 */ /* 0x000fe4000001ff00 */
[----:B------:R-:W4:Y:S01]  /*0240*/  @!P0 LDG.E.EL R13, desc[UR4][R22.64] ;  /* 0x00000004160d8981 */ /* 0x000f22000c2e1900 */
[----:B---3--:R-:W-:Y:S01]  /*0250*/  IMAD.WIDE R8, R19, 0x4, R8 ;  /* 0x0000000413087825 */ /* 0x008fe200078e0208 */
[----:B------:R-:W-:-:S02]  /*0260*/  CS2R R18, SRZ ;  /* 0x0000000000127805 */ /* 0x000fc4000001ff00 */
[----:B------:R-:W3:Y:S04]  /*0270*/  @!P0 LDG.E.EL R0, desc[UR4][R22.64] ;  /* 0x0000000416008981 */ /* 0x000ee8000c2e1900 */
[----:B------:R-:W3:Y:S04]  /*0280*/  @!P0 LDG.E.EL R20, desc[UR4][R10.64] ;  /* 0x000000040a148981 */ /* 0x000ee8000c2e1900 */
[----:B------:R-:W3:Y:S04]  /*0290*/  @!P0 LDG.E.EL R21, desc[UR4][R10.64] ;  /* 0x000000040a158981 */ /* 0x000ee8000c2e1900 */
[----:B------:R-:W3:Y:S04]  /*02a0*/  @!P0 LDG.E.EL R19, desc[UR4][R8.64] ;  /* 0x0000000408138981 */ /* 0x000ee8000c2e1900 */
[----:B------:R0:W3:Y:S02]  /*02b0*/  @!P0 LDG.E.EL R18, desc[UR4][R8.64] ;  /* 0x0000000408128981 */ /* 0x0000e4000c2e1900 */
[----:B0-----:R-:W-:Y:S01]  /*02c0*/  HFMA2.MMA R8, -RZ, RZ, 1.625, 0 ;  /* 0x3e800000ff087435 */ /* 0x001fe200000001ff */
[----:B--2---:R-:W-:Y:S01]  /*02d0*/  FADD R12, R12, 9.9999997473787516356e-06 ;  /* 0x3727c5ac0c0c7421 */ /* 0x004fe20000000000 */
[----:B------:R-:W-:-:S03]  /*02e0*/  FADD R14, R14, 9.9999997473787516356e-06 ;  /* 0x3727c5ac0e0e7421 */ /* 0x000fc60000000000 */
[----:B------:R-:W0:Y:S08]  /*02f0*/  MUFU.SQRT R16, R12 ;  /* 0x0000000c00107308 */ /* 0x000e300000002000 */
[----:B------:R-:W1:Y:S01]  /*0300*/  MUFU.SQRT R17, R14 ;  /* 0x0000000e00117308 */ /* 0x000e620000002000 */
[C---:B0-----:R-:W-:Y:S02]  /*0310*/  FSETP.GT.AND P1, PT, R16.reuse, 8.50705917302346158658e+37, PT ;  /* 0x7e8000001000780b */ /* 0x041fe40003f24000 */
[----:B------:R-:W-:-:S02]  /*0320*/  FSETP.GEU.AND P3, PT, R16, 1.175494350822287508e-38, PT ;  /* 0x008000001000780b */ /* 0x000fc40003f6e000 */
[C---:B-1----:R-:W-:Y:S02]  /*0330*/  FSETP.GT.AND P2, PT, R17.reuse, 8.50705917302346158658e+37, PT ;  /* 0x7e8000001100780b */ /* 0x042fe40003f44000 */
[----:B------:R-:W-:-:S07]  /*0340*/  FSETP.GEU.AND P4, PT, R17, 1.175494350822287508e-38, PT ;  /* 0x008000001100780b */ /* 0x000fce0003f8e000 */
[----:B------:R-:W-:-:S04]  /*0350*/  @P1 FMUL R16, R16, 0.25 ;  /* 0x3e80000010101820 */ /* 0x000fc80000400000 */
[----:B------:R-:W-:Y:S01]  /*0360*/  @!P3 FMUL R16, R16, 16777216 ;  /* 0x4b8000001010b820 */ /* 0x000fe20000400000 */
[----:B------:R-:W-:-:S04]  /*0370*/  @P2 FMUL R17, R17, 0.25 ;  /* 0x3e80000011112820 */ /* 0x000fc80000400000 */
[----:B------:R-:W-:Y:S01]  /*0380*/  @!P4 FMUL R17, R17, 16777216 ;  /* 0x4b8000001111c820 */ /* 0x000fe20000400000 */
[----:B------:R-:W0:Y:S01]  /*0390*/  MUFU.RCP R16, R16 ;  /* 0x0000001000107308 */ /* 0x000e220000001000 */
[----:B------:R-:W-:-:S07]  /*03a0*/  FSEL R9, R8, 1, P1 ;  /* 0x3f80000008097808 */ /* 0x000fce0000800000 */
[----:B------:R-:W1:Y:S01]  /*03b0*/  MUFU.RCP R17, R17 ;  /* 0x0000001100117308 */ /* 0x000e620000001000 */
[----:B------:R-:W-:Y:S01]  /*03c0*/  FSEL R8, R8, 1, P2 ;  /* 0x3f80000008087808 */ /* 0x000fe20001000000 */
[----:B------:R-:W-:Y:S01]  /*03d0*/  @!P3 FMUL R9, R9, 16777216 ;  /* 0x4b8000000909b820 */ /* 0x000fe20000400000 */
[----:B----4-:R-:W-:Y:S01]  /*03e0*/  FADD R5, R2, R5 ;  /* 0x0000000502057221 */ /* 0x010fe20000000000 */
[----:B-----5:R-:W-:Y:S02]  /*03f0*/  FADD R4, R15, R4 ;  /* 0x000000040f047221 */ /* 0x020fe40000000000 */
[----:B------:R-:W-:Y:S01]  /*0400*/  @!P4 FMUL R8, R8, 16777216 ;  /* 0x4b8000000808c820 */ /* 0x000fe20000400000 */
[----:B0-----:R-:W-:Y:S01]  /*0410*/  FMUL R2, R16, R9 ;  /* 0x0000000910027220 */ /* 0x001fe20000400000 */
[----:B------:R-:W-:Y:S01]  /*0420*/  FADD R13, R4, -R13 ;  /* 0x8000000d040d7221 */ /* 0x000fe20000000000 */
[----:B---3--:R-:W-:Y:S01]  /*0430*/  FADD R0, R5, -R0 ;  /* 0x8000000005007221 */ /* 0x008fe20000000000 */
[----:B-1----:R-:W-:-:S02]  /*0440*/  FMUL R11, R17, R8 ;  /* 0x00000008110b7220 */ /* 0x002fc40000400000 */
[----:B------:R-:W0:Y:S01]  /*0450*/  LDC.64 R8, c[0x0][0x240] ;  /* 0x00009000ff087b82 */ /* 0x000e220000000a00 */
[----:B------:R-:W-:Y:S01]  /*0460*/  FMUL R2, R13, R2 ;  /* 0x000000020d027220 */ /* 0x000fe20000400000 */
[----:B------:R-:W-:-:S03]  /*0470*/  FMUL R11, R0, R11 ;  /* 0x0000000b000b7220 */ /* 0x000fc60000400000 */
[----:B------:R-:W-:Y:S01]  /*0480*/  FFMA R20, R2, R20, R19 ;  /* 0x0000001402147223 */ /* 0x000fe20000000013 */
[----:B------:R-:W-:-:S04]  /*0490*/  FFMA R21, R11, R21, R18 ;  /* 0x000000150b157223 */ /* 0x000fc80000000012 */
[C---:B------:R-:W-:Y:S02]  /*04a0*/  FSETP.GT.AND P1, PT, R20.reuse, RZ, PT ;  /* 0x000000ff1400720b */ /* 0x040fe40003f24000 */
[----:B------:R-:W-:Y:S01]  /*04b0*/  FSETP.GT.AND P2, PT, R21, RZ, PT ;  /* 0x000000ff1500720b */ /* 0x000fe20003f44000 */
[----:B------:R1:W-:Y:S10]  /*04c0*/  @!P0 STG.E.64 desc[UR4][R6.64], R4 ;  /* 0x0000000406008986 */ /* 0x0003f4000c101b04 */
[----:B------:R-:W-:Y:S01]  /*04d0*/  @!P1 FMUL R20, R20, 0.0099999997764825820923 ;  /* 0x3c23d70a14149820 */ /* 0x000fe20000400000 */
[----:B0-----:R-:W-:-:S04]  /*04e0*/  IMAD.WIDE R8, R3, 0x4, R8 ;  /* 0x0000000403087825 */ /* 0x001fc800078e0208 */
[----:B------:R-:W-:Y:S01]  /*04f0*/  @!P2 FMUL R21, R21, 0.0099999997764825820923 ;  /* 0x3c23d70a1515a820 */ /* 0x000fe20000400000 */
[----:B------:R-:W-:Y:S06]  /*0500*/  @P0 EXIT ;  /* 0x000000000000094d */ /* 0x000fec0003800000 */
[----:B------:R-:W-:Y:S01]  /*0510*/  STG.E.64 desc[UR4][R8.64], R20 ;  /* 0x0000001408007986 */ /* 0x000fe2000c101b04 */
[----:B------:R-:W-:Y:S05]  /*0520*/  EXIT ;  /* 0x000000000000794d */ /* 0x000fea0003800000 */
.L_x_0:
[----:B------:R-:W-:-:S00]  /*0530*/  BRA `(.L_x_0) ;  /* 0xfffffffc00fc7947 */ /* 0x000fc0000383ffff */
[----:B------:R-:W-:-:S00]  /*0540*/  NOP ;  /* 0x0000000000007918 */ /* 0x000fc00000000000 */
        /* <DEDUP_REMOVED lines=11> */
.L_x_1:


//--------------------- .nv.global.init           --------------------------
	.section	.nv.global.init,"aw",@progbits
.nv.global.init:
	.type		_$_str,@object
	.size		_$_str,(_$_str_$_2 - _$_str)
_$_str:
        /*0000*/ 	.byte	0x5f, 0x5f, 0x43, 0x55, 0x44, 0x41, 0x5f, 0x46, 0x54, 0x5a, 0x00
	.type		_$_str_$_2,@object
	.size		_$_str_$_2,(.L_1 - _$_str_$_2)
_$_str_$_2:
        /*000b*/ 	.byte	0x5f, 0x5f, 0x43, 0x55, 0x44, 0x41, 0x5f, 0x50, 0x52, 0x45, 0x43, 0x5f, 0x53, 0x51, 0x52, 0x54
        /*001b*/ 	.byte	0x00
.L_1:


//--------------------- .nv.constant0.triton_poi_fused__native_batch_norm_legit_no_training_convolution_leaky_relu_0 --------------------------
	.section	.nv.constant0.triton_poi_fused__native_batch_norm_legit_no_training_convolution_leaky_relu_0,"a",@progbits
	.sectionflags	@""
	.align	4
.nv.constant0.triton_poi_fused__native_batch_norm_legit_no_training_convolution_leaky_relu_0:
	.zero		588
